//
// Generated by NVIDIA NVVM Compiler
//
// Compiler Build ID: CL-36424714
// Cuda compilation tools, release 13.0, V13.0.88
// Based on NVVM 20.0.0
//

.version 9.0
.target sm_100
.address_size 64

	// .globl	_Z14cuda_swap_rowsPdiii

.visible .entry _Z14cuda_swap_rowsPdiii(
	.param .u64 .ptr .align 1 _Z14cuda_swap_rowsPdiii_param_0,
	.param .u32 _Z14cuda_swap_rowsPdiii_param_1,
	.param .u32 _Z14cuda_swap_rowsPdiii_param_2,
	.param .u32 _Z14cuda_swap_rowsPdiii_param_3
)
{
	.reg .pred 	%p<2>;
	.reg .b32 	%r<10>;
	.reg .b64 	%rd<7>;
	.reg .b64 	%fd<3>;

	ld.param.u64 	%rd1, [_Z14cuda_swap_rowsPdiii_param_0];
	ld.param.u32 	%r2, [_Z14cuda_swap_rowsPdiii_param_1];
	ld.param.u32 	%r3, [_Z14cuda_swap_rowsPdiii_param_2];
	ld.param.u32 	%r4, [_Z14cuda_swap_rowsPdiii_param_3];
	mov.u32 	%r5, %tid.x;
	mov.u32 	%r6, %ctaid.x;
	mov.u32 	%r7, %ntid.x;
	mad.lo.s32 	%r1, %r6, %r7, %r5;
	setp.ge.s32 	%p1, %r1, %r4;
	@%p1 bra 	$L__BB0_2;
	cvta.to.global.u64 	%rd2, %rd1;
	mad.lo.s32 	%r8, %r4, %r2, %r1;
	mul.wide.s32 	%rd3, %r8, 8;
	add.s64 	%rd4, %rd2, %rd3;
	ld.global.f64 	%fd1, [%rd4];
	mad.lo.s32 	%r9, %r4, %r3, %r1;
	mul.wide.s32 	%rd5, %r9, 8;
	add.s64 	%rd6, %rd2, %rd5;
	ld.global.f64 	%fd2, [%rd6];
	st.global.f64 	[%rd4], %fd2;
	st.global.f64 	[%rd6], %fd1;
$L__BB0_2:
	ret;

}
	// .globl	_Z17cuda_row_subtractPdiidi
.visible .entry _Z17cuda_row_subtractPdiidi(
	.param .u64 .ptr .align 1 _Z17cuda_row_subtractPdiidi_param_0,
	.param .u32 _Z17cuda_row_subtractPdiidi_param_1,
	.param .u32 _Z17cuda_row_subtractPdiidi_param_2,
	.param .f64 _Z17cuda_row_subtractPdiidi_param_3,
	.param .u32 _Z17cuda_row_subtractPdiidi_param_4
)
{
	.reg .pred 	%p<2>;
	.reg .b32 	%r<10>;
	.reg .b64 	%rd<7>;
	.reg .b64 	%fd<6>;

	ld.param.u64 	%rd1, [_Z17cuda_row_subtractPdiidi_param_0];
	ld.param.u32 	%r2, [_Z17cuda_row_subtractPdiidi_param_1];
	ld.param.u32 	%r3, [_Z17cuda_row_subtractPdiidi_param_2];
	ld.param.f64 	%fd1, [_Z17cuda_row_subtractPdiidi_param_3];
	ld.param.u32 	%r4, [_Z17cuda_row_subtractPdiidi_param_4];
	mov.u32 	%r5, %tid.x;
	mov.u32 	%r6, %ctaid.x;
	mov.u32 	%r7, %ntid.x;
	mad.lo.s32 	%r1, %r6, %r7, %r5;
	setp.ge.s32 	%p1, %r1, %r4;
	@%p1 bra 	$L__BB1_2;
	cvta.to.global.u64 	%rd2, %rd1;
	mad.lo.s32 	%r8, %r4, %r2, %r1;
	mul.wide.s32 	%rd3, %r8, 8;
	add.s64 	%rd4, %rd2, %rd3;
	ld.global.f64 	%fd2, [%rd4];
	mul.f64 	%fd3, %fd1, %fd2;
	mad.lo.s32 	%r9, %r4, %r3, %r1;
	mul.wide.s32 	%rd5, %r9, 8;
	add.s64 	%rd6, %rd2, %rd5;
	ld.global.f64 	%fd4, [%rd6];
	sub.f64 	%fd5, %fd4, %fd3;
	st.global.f64 	[%rd6], %fd5;
$L__BB1_2:
	ret;

}


// ===== COMPILED SASS (sm_100) =====

	.target	sm_100

	.elftype	@"ET_EXEC"


//--------------------- .note.nv.tkinfo           --------------------------
	.section	.note.nv.tkinfo,"",@"SHT_NOTE"
	.sectionflags	@"SHF_NOTE_NV_TKINFO"
	.tkinfo
        /*0018*/ 	.word	0x00000002
        /*0030*/ 	.string	""
        /*0030*/ 	.string	"ptxas"
        /*0030*/ 	.string	"Cuda compilation tools, release 13.0, V13.0.88"
        /*0030*/ 	.string	"Build cuda_13.0.r13.0/compiler.36424714_0"
        /*0030*/ 	.string	"-arch sm_100 -m 64 "



//--------------------- .note.nv.cuinfo           --------------------------
	.section	.note.nv.cuinfo,"",@"SHT_NOTE"
	.sectionflags	@"SHF_NOTE_NV_CUINFO"
        /*0018*/ 	.short	0x0002
        /*001a*/ 	.short	0x0064
        /*001c*/ 	.short	0x0082
	.zero		2


//--------------------- .nv.info                  --------------------------
	.section	.nv.info,"",@"SHT_CUDA_INFO"
	.align	4


	//----- nvinfo : EIATTR_REGCOUNT
	.align		4
        /*0000*/ 	.byte	0x04, 0x2f
        /*0002*/ 	.short	(.L_1 - .L_0)
	.align		4
.L_0:
        /*0004*/ 	.word	index@(_Z14cuda_swap_rowsPdiii)
        /*0008*/ 	.word	0x0000000c


	//----- nvinfo : EIATTR_FRAME_SIZE
	.align		4
.L_1:
        /*000c*/ 	.byte	0x04, 0x11
        /*000e*/ 	.short	(.L_3 - .L_2)
	.align		4
.L_2:
        /*0010*/ 	.word	index@(_Z14cuda_swap_rowsPdiii)
        /*0014*/ 	.word	0x00000000


	//----- nvinfo : EIATTR_REGCOUNT
	.align		4
.L_3:
        /*0018*/ 	.byte	0x04, 0x2f
        /*001a*/ 	.short	(.L_5 - .L_4)
	.align		4
.L_4:
        /*001c*/ 	.word	index@(_Z17cuda_row_subtractPdiidi)
        /*0020*/ 	.word	0x0000000a


	//----- nvinfo : EIATTR_FRAME_SIZE
	.align		4
.L_5:
        /*0024*/ 	.byte	0x04, 0x11
        /*0026*/ 	.short	(.L_7 - .L_6)
	.align		4
.L_6:
        /*0028*/ 	.word	index@(_Z17cuda_row_subtractPdiidi)
        /*002c*/ 	.word	0x00000000


	//----- nvinfo : EIATTR_MIN_STACK_SIZE
	.align		4
.L_7:
        /*0030*/ 	.byte	0x04, 0x12
        /*0032*/ 	.short	(.L_9 - .L_8)
	.align		4
.L_8:
        /*0034*/ 	.word	index@(_Z17cuda_row_subtractPdiidi)
        /*0038*/ 	.word	0x00000000


	//----- nvinfo : EIATTR_MIN_STACK_SIZE
	.align		4
.L_9:
        /*003c*/ 	.byte	0x04, 0x12
        /*003e*/ 	.short	(.L_11 - .L_10)
	.align		4
.L_10:
        /*0040*/ 	.word	index@(_Z14cuda_swap_rowsPdiii)
        /*0044*/ 	.word	0x00000000
.L_11:


//--------------------- .nv.compat                --------------------------
	.section	.nv.compat,"",@"SHT_CUDA_COMPAT_INFO"
	.align	4
        /*0000*/ 	.byte	0x02, 0x09, 0x00, 0x00, 0x02, 0x02, 0x01, 0x00, 0x02, 0x05, 0x05, 0x00, 0x03, 0x07, 0x01, 0x01
        /*0010*/ 	.byte	0x02, 0x03, 0x00, 0x00, 0x02, 0x06, 0x01, 0x00, 0x04, 0x0b, 0x08, 0x00, 0x01, 0x00, 0x00, 0x00
        /*0020*/ 	.byte	0x00, 0x00, 0x00, 0x00


//--------------------- .nv.info._Z17cuda_row_subtractPdiidi --------------------------
	.section	.nv.info._Z17cuda_row_subtractPdiidi,"",@"SHT_CUDA_INFO"
	.sectionflags	@""
	.align	4


	//----- nvinfo : EIATTR_CUDA_API_VERSION
	.align		4
        /*0000*/ 	.byte	0x04, 0x37
        /*0002*/ 	.short	(.L_13 - .L_12)
.L_12:
        /*0004*/ 	.word	0x00000082


	//----- nvinfo : EIATTR_KPARAM_INFO
	.align		4
.L_13:
        /*0008*/ 	.byte	0x04, 0x17
        /*000a*/ 	.short	(.L_15 - .L_14)
.L_14:
        /*000c*/ 	.word	0x00000000
        /*0010*/ 	.short	0x0004
        /*0012*/ 	.short	0x0018
        /*0014*/ 	.byte	0x00, 0xf0, 0x11, 0x00


	//----- nvinfo : EIATTR_KPARAM_INFO
	.align		4
.L_15:
        /*0018*/ 	.byte	0x04, 0x17
        /*001a*/ 	.short	(.L_17 - .L_16)
.L_16:
        /*001c*/ 	.word	0x00000000
        /*0020*/ 	.short	0x0003
        /*0022*/ 	.short	0x0010
        /*0024*/ 	.byte	0x00, 0xf0, 0x21, 0x00


	//----- nvinfo : EIATTR_KPARAM_INFO
	.align		4
.L_17:
        /*0028*/ 	.byte	0x04, 0x17
        /*002a*/ 	.short	(.L_19 - .L_18)
.L_18:
        /*002c*/ 	.word	0x00000000
        /*0030*/ 	.short	0x0002
        /*0032*/ 	.short	0x000c
        /*0034*/ 	.byte	0x00, 0xf0, 0x11, 0x00


	//----- nvinfo : EIATTR_KPARAM_INFO
	.align		4
.L_19:
        /*0038*/ 	.byte	0x04, 0x17
        /*003a*/ 	.short	(.L_21 - .L_20)
.L_20:
        /*003c*/ 	.word	0x00000000
        /*0040*/ 	.short	0x0001
        /*0042*/ 	.short	0x0008
        /*0044*/ 	.byte	0x00, 0xf0, 0x11, 0x00


	//----- nvinfo : EIATTR_KPARAM_INFO
	.align		4
.L_21:
        /*0048*/ 	.byte	0x04, 0x17
        /*004a*/ 	.short	(.L_23 - .L_22)
.L_22:
        /*004c*/ 	.word	0x00000000
        /*0050*/ 	.short	0x0000
        /*0052*/ 	.short	0x0000
        /*0054*/ 	.byte	0x00, 0xf5, 0x21, 0x00


	//----- nvinfo : EIATTR_SPARSE_MMA_MASK
	.align		4
.L_23:
        /*0058*/ 	.byte	0x03, 0x50
        /*005a*/ 	.short	0x0000


	//----- nvinfo : EIATTR_MAXREG_COUNT
	.align		4
        /*005c*/ 	.byte	0x03, 0x1b
        /*005e*/ 	.short	0x00ff


	//----- nvinfo : EIATTR_MERCURY_ISA_VERSION
	.align		4
        /*0060*/ 	.byte	0x03, 0x5f
        /*0062*/ 	.short	0x0101


	//----- nvinfo : EIATTR_VRC_CTA_INIT_COUNT
	.align		4
        /*0064*/ 	.byte	0x02, 0x4a
	.zero		1
	.zero		1


	//----- nvinfo : EIATTR_EXIT_INSTR_OFFSETS
	.align		4
        /*0068*/ 	.byte	0x04, 0x1c
        /*006a*/ 	.short	(.L_25 - .L_24)


	//   ....[0]....
.L_24:
        /*006c*/ 	.word	0x00000070


	//   ....[1]....
        /*0070*/ 	.word	0x00000140


	//----- nvinfo : EIATTR_CBANK_PARAM_SIZE
	.align		4
.L_25:
        /*0074*/ 	.byte	0x03, 0x19
        /*0076*/ 	.short	0x001c


	//----- nvinfo : EIATTR_PARAM_CBANK
	.align		4
        /*0078*/ 	.byte	0x04, 0x0a
        /*007a*/ 	.short	(.L_27 - .L_26)
	.align		4
.L_26:
        /*007c*/ 	.word	index@(.nv.constant0._Z17cuda_row_subtractPdiidi)
        /*0080*/ 	.short	0x0380
        /*0082*/ 	.short	0x001c


	//----- nvinfo : EIATTR_SW_WAR
	.align		4
.L_27:
        /*0084*/ 	.byte	0x04, 0x36
        /*0086*/ 	.short	(.L_29 - .L_28)
.L_28:
        /*0088*/ 	.word	0x00000008
.L_29:


//--------------------- .nv.info._Z14cuda_swap_rowsPdiii --------------------------
	.section	.nv.info._Z14cuda_swap_rowsPdiii,"",@"SHT_CUDA_INFO"
	.sectionflags	@""
	.align	4


	//----- nvinfo : EIATTR_CUDA_API_VERSION
	.align		4
        /*0000*/ 	.byte	0x04, 0x37
        /*0002*/ 	.short	(.L_31 - .L_30)
.L_30:
        /*0004*/ 	.word	0x00000082


	//----- nvinfo : EIATTR_KPARAM_INFO
	.align		4
.L_31:
        /*0008*/ 	.byte	0x04, 0x17
        /*000a*/ 	.short	(.L_33 - .L_32)
.L_32:
        /*000c*/ 	.word	0x00000000
        /*0010*/ 	.short	0x0003
        /*0012*/ 	.short	0x0010
        /*0014*/ 	.byte	0x00, 0xf0, 0x11, 0x00


	//----- nvinfo : EIATTR_KPARAM_INFO
	.align		4
.L_33:
        /*0018*/ 	.byte	0x04, 0x17
        /*001a*/ 	.short	(.L_35 - .L_34)
.L_34:
        /*001c*/ 	.word	0x00000000
        /*0020*/ 	.short	0x0002
        /*0022*/ 	.short	0x000c
        /*0024*/ 	.byte	0x00, 0xf0, 0x11, 0x00


	//----- nvinfo : EIATTR_KPARAM_INFO
	.align		4
.L_35:
        /*0028*/ 	.byte	0x04, 0x17
        /*002a*/ 	.short	(.L_37 - .L_36)
.L_36:
        /*002c*/ 	.word	0x00000000
        /*0030*/ 	.short	0x0001
        /*0032*/ 	.short	0x0008
        /*0034*/ 	.byte	0x00, 0xf0, 0x11, 0x00


	//----- nvinfo : EIATTR_KPARAM_INFO
	.align		4
.L_37:
        /*0038*/ 	.byte	0x04, 0x17
        /*003a*/ 	.short	(.L_39 - .L_38)
.L_38:
        /*003c*/ 	.word	0x00000000
        /*0040*/ 	.short	0x0000
        /*0042*/ 	.short	0x0000
        /*0044*/ 	.byte	0x00, 0xf5, 0x21, 0x00


	//----- nvinfo : EIATTR_SPARSE_MMA_MASK
	.align		4
.L_39:
        /*0048*/ 	.byte	0x03, 0x50
        /*004a*/ 	.short	0x0000


	//----- nvinfo : EIATTR_MAXREG_COUNT
	.align		4
        /*004c*/ 	.byte	0x03, 0x1b
        /*004e*/ 	.short	0x00ff


	//----- nvinfo : EIATTR_MERCURY_ISA_VERSION
	.align		4
        /*0050*/ 	.byte	0x03, 0x5f
        /*0052*/ 	.short	0x0101


	//----- nvinfo : EIATTR_VRC_CTA_INIT_COUNT
	.align		4
        /*0054*/ 	.byte	0x02, 0x4a
	.zero		1
	.zero		1


	//----- nvinfo : EIATTR_EXIT_INSTR_OFFSETS
	.align		4
        /*0058*/ 	.byte	0x04, 0x1c
        /*005a*/ 	.short	(.L_41 - .L_40)


	//   ....[0]....
.L_40:
        /*005c*/ 	.word	0x00000070


	//   ....[1]....
        /*0060*/ 	.word	0x00000130


	//----- nvinfo : EIATTR_CBANK_PARAM_SIZE
	.align		4
.L_41:
        /*0064*/ 	.byte	0x03, 0x19
        /*0066*/ 	.short	0x0014


	//----- nvinfo : EIATTR_PARAM_CBANK
	.align		4
        /*0068*/ 	.byte	0x04, 0x0a
        /*006a*/ 	.short	(.L_43 - .L_42)
	.align		4
.L_42:
        /*006c*/ 	.word	index@(.nv.constant0._Z14cuda_swap_rowsPdiii)
        /*0070*/ 	.short	0x0380
        /*0072*/ 	.short	0x0014


	//----- nvinfo : EIATTR_SW_WAR
	.align		4
.L_43:
        /*0074*/ 	.byte	0x04, 0x36
        /*0076*/ 	.short	(.L_45 - .L_44)
.L_44:
        /*0078*/ 	.word	0x00000008
.L_45:


//--------------------- .nv.callgraph             --------------------------
	.section	.nv.callgraph,"",@"SHT_CUDA_CALLGRAPH"
	.align	4
	.sectionentsize	8
	.align		4
        /*0000*/ 	.word	0x00000000
	.align		4
        /*0004*/ 	.word	0xffffffff
	.align		4
        /*0008*/ 	.word	0x00000000
	.align		4
        /*000c*/ 	.word	0xfffffffe
	.align		4
        /*0010*/ 	.word	0x00000000
	.align		4
        /*0014*/ 	.word	0xfffffffd
	.align		4
        /*0018*/ 	.word	0x00000000
	.align		4
        /*001c*/ 	.word	0xfffffffc


//--------------------- .text._Z17cuda_row_subtractPdiidi --------------------------
	.section	.text._Z17cuda_row_subtractPdiidi,"ax",@progbits
	.align	128
        .global         _Z17cuda_row_subtractPdiidi
        .type           _Z17cuda_row_subtractPdiidi,@function
        .size           _Z17cuda_row_subtractPdiidi,(.L_x_2 - _Z17cuda_row_subtractPdiidi)
        .other          _Z17cuda_row_subtractPdiidi,@"STO_CUDA_ENTRY STV_DEFAULT"
_Z17cuda_row_subtractPdiidi:
.text._Z17cuda_row_subtractPdiidi:
[----:B------:R-:W-:Y:S01]  /*0000*/  LDC R1, c[0x0][0x37c] ;  /* 0x0000df00ff017b82 */ /* 0x000fe20000000800 */
[----:B------:R-:W0:Y:S07]  /*0010*/  S2R R0, SR_TID.X ;  /* 0x0000000000007919 */ /* 0x000e2e0000002100 */
[----:B------:R-:W0:Y:S01]  /*0020*/  S2UR UR4, SR_CTAID.X ;  /* 0x00000000000479c3 */ /* 0x000e220000002500 */
[----:B------:R-:W1:Y:S07]  /*0030*/  LDCU UR6, c[0x0][0x398] ;  /* 0x00007300ff0677ac */ /* 0x000e6e0008000800 */
[----:B------:R-:W0:Y:S02]  /*0040*/  LDC R3, c[0x0][0x360] ;  /* 0x0000d800ff037b82 */ /* 0x000e240000000800 */
[----:B0-----:R-:W-:-:S05]  /*0050*/  IMAD R0, R3, UR4, R0 ;  /* 0x0000000403007c24 */ /* 0x001fca000f8e0200 */
[----:B-1----:R-:W-:-:S13]  /*0060*/  ISETP.GE.AND P0, PT, R0, UR6, PT ;  /* 0x0000000600007c0c */ /* 0x002fda000bf06270 */
[----:B------:R-:W-:Y:S05]  /*0070*/  @P0 EXIT ;  /* 0x000000000000094d */ /* 0x000fea0003800000 */
[----:B------:R-:W0:Y:S01]  /*0080*/  LDC.64 R6, c[0x0][0x388] ;  /* 0x0000e200ff067b82 */ /* 0x000e220000000a00 */
[----:B------:R-:W1:Y:S01]  /*0090*/  LDCU.64 UR4, c[0x0][0x358] ;  /* 0x00006b00ff0477ac */ /* 0x000e620008000a00 */
[----:B------:R-:W2:Y:S06]  /*00a0*/  LDCU.64 UR8, c[0x0][0x390] ;  /* 0x00007200ff0877ac */ /* 0x000eac0008000a00 */
[----:B------:R-:W3:Y:S01]  /*00b0*/  LDC.64 R4, c[0x0][0x380] ;  /* 0x0000e000ff047b82 */ /* 0x000ee20000000a00 */
[--C-:B0-----:R-:W-:Y:S02]  /*00c0*/  IMAD R3, R6, UR6, R0.reuse ;  /* 0x0000000606037c24 */ /* 0x101fe4000f8e0200 */
[----:B------:R-:W-:-:S02]  /*00d0*/  IMAD R7, R7, UR6, R0 ;  /* 0x0000000607077c24 */ /* 0x000fc4000f8e0200 */
[----:B---3--:R-:W-:-:S04]  /*00e0*/  IMAD.WIDE R2, R3, 0x8, R4 ;  /* 0x0000000803027825 */ /* 0x008fc800078e0204 */
[----:B------:R-:W-:Y:S02]  /*00f0*/  IMAD.WIDE R4, R7, 0x8, R4 ;  /* 0x0000000807047825 */ /* 0x000fe400078e0204 */
[----:B-1----:R-:W2:Y:S04]  /*0100*/  LDG.E.64 R2, desc[UR4][R2.64] ;  /* 0x0000000402027981 */ /* 0x002ea8000c1e1b00 */
[----:B------:R-:W2:Y:S02]  /*0110*/  LDG.E.64 R6, desc[UR4][R4.64] ;  /* 0x0000000404067981 */ /* 0x000ea4000c1e1b00 */
[----:B--2---:R-:W-:-:S07]  /*0120*/  DFMA R6, -R2, UR8, R6 ;  /* 0x0000000802067c2b */ /* 0x004fce0008000106 */
[----:B------:R-:W-:Y:S01]  /*0130*/  STG.E.64 desc[UR4][R4.64], R6 ;  /* 0x0000000604007986 */ /* 0x000fe2000c101b04 */
[----:B------:R-:W-:Y:S05]  /*0140*/  EXIT ;  /* 0x000000000000794d */ /* 0x000fea0003800000 */
.L_x_0:
[----:B------:R-:W-:-:S00]  /*0150*/  BRA `(.L_x_0) ;  /* 0xfffffffc00fc7947 */ /* 0x000fc0000383ffff */
[----:B------:R-:W-:-:S00]  /*0160*/  NOP ;  /* 0x0000000000007918 */ /* 0x000fc00000000000 */
        /* <DEDUP_REMOVED lines=9> */
.L_x_2:


//--------------------- .text._Z14cuda_swap_rowsPdiii --------------------------
	.section	.text._Z14cuda_swap_rowsPdiii,"ax",@progbits
	.align	128
        .global         _Z14cuda_swap_rowsPdiii
        .type           _Z14cuda_swap_rowsPdiii,@function
        .size           _Z14cuda_swap_rowsPdiii,(.L_x_3 - _Z14cuda_swap_rowsPdiii)
        .other          _Z14cuda_swap_rowsPdiii,@"STO_CUDA_ENTRY STV_DEFAULT"
_Z14cuda_swap_rowsPdiii:
.text._Z14cuda_swap_rowsPdiii:
        /* <DEDUP_REMOVED lines=9> */
[----:B------:R-:W1:Y:S07]  /*0090*/  LDCU.64 UR4, c[0x0][0x358] ;  /* 0x00006b00ff0477ac */ /* 0x000e6e0008000a00 */
[----:B------:R-:W2:Y:S01]  /*00a0*/  LDC.64 R2, c[0x0][0x380] ;  /* 0x0000e000ff027b82 */ /* 0x000ea20000000a00 */
[--C-:B0-----:R-:W-:Y:S02]  /*00b0*/  IMAD R7, R7, UR6, R0.reuse ;  /* 0x0000000607077c24 */ /* 0x101fe4000f8e0200 */
[----:B------:R-:W-:-:S02]  /*00c0*/  IMAD R5, R6, UR6, R0 ;  /* 0x0000000606057c24 */ /* 0x000fc4000f8e0200 */
[----:B--2---:R-:W-:-:S04]  /*00d0*/  IMAD.WIDE R6, R7, 0x8, R2 ;  /* 0x0000000807067825 */ /* 0x004fc800078e0202 */
[----:B------:R-:W-:Y:S01]  /*00e0*/  IMAD.WIDE R2, R5, 0x8, R2 ;  /* 0x0000000805027825 */ /* 0x000fe200078e0202 */
[----:B-1----:R-:W2:Y:S04]  /*00f0*/  LDG.E.64 R8, desc[UR4][R6.64] ;  /* 0x0000000406087981 */ /* 0x002ea8000c1e1b00 */
[----:B------:R-:W3:Y:S04]  /*0100*/  LDG.E.64 R4, desc[UR4][R2.64] ;  /* 0x0000000402047981 */ /* 0x000ee8000c1e1b00 */
[----:B--2---:R-:W-:Y:S04]  /*0110*/  STG.E.64 desc[UR4][R2.64], R8 ;  /* 0x0000000802007986 */ /* 0x004fe8000c101b04 */
[----:B---3--:R-:W-:Y:S01]  /*0120*/  STG.E.64 desc[UR4][R6.64], R4 ;  /* 0x0000000406007986 */ /* 0x008fe2000c101b04 */
[----:B------:R-:W-:Y:S05]  /*0130*/  EXIT ;  /* 0x000000000000794d */ /* 0x000fea0003800000 */
.L_x_1:
        /* <DEDUP_REMOVED lines=12> */
.L_x_3:


//--------------------- .nv.shared.reserved.0     --------------------------
	.section	.nv.shared.reserved.0,"aw",@nobits
	.weak		__nv_reservedSMEM_offset_0_alias
	.size		__nv_reservedSMEM_offset_0_alias, 0, 64
	.other		__nv_reservedSMEM_offset_0_alias,@"STO_CUDA_RESERVED_SHARED STV_DEFAULT"
__nv_reservedSMEM_offset_0_alias:
	.zero		0
	.zero		64


//--------------------- .nv.constant0._Z17cuda_row_subtractPdiidi --------------------------
	.section	.nv.constant0._Z17cuda_row_subtractPdiidi,"a",@progbits
	.sectionflags	@""
	.align	4
.nv.constant0._Z17cuda_row_subtractPdiidi:
	.zero		924


//--------------------- .nv.constant0._Z14cuda_swap_rowsPdiii --------------------------
	.section	.nv.constant0._Z14cuda_swap_rowsPdiii,"a",@progbits
	.sectionflags	@""
	.align	4
.nv.constant0._Z14cuda_swap_rowsPdiii:
	.zero		916


//--------------------- SYMBOLS --------------------------

	.type		.nv.reservedSmem.offset0,@object
	.size		.nv.reservedSmem.offset0,0x4
